//
// Generated by NVIDIA NVVM Compiler
//
// Compiler Build ID: CL-36424714
// Cuda compilation tools, release 13.0, V13.0.88
// Based on NVVM 20.0.0
//

.version 9.0
.target sm_100
.address_size 64

	// .globl	_Z23rgb_to_grayscale_kernelPKfPfii

.visible .entry _Z23rgb_to_grayscale_kernelPKfPfii(
	.param .u64 .ptr .align 1 _Z23rgb_to_grayscale_kernelPKfPfii_param_0,
	.param .u64 .ptr .align 1 _Z23rgb_to_grayscale_kernelPKfPfii_param_1,
	.param .u32 _Z23rgb_to_grayscale_kernelPKfPfii_param_2,
	.param .u32 _Z23rgb_to_grayscale_kernelPKfPfii_param_3
)
{
	.reg .pred 	%p<4>;
	.reg .b32 	%r<13>;
	.reg .b32 	%f<7>;
	.reg .b64 	%rd<9>;

	ld.param.u64 	%rd1, [_Z23rgb_to_grayscale_kernelPKfPfii_param_0];
	ld.param.u64 	%rd2, [_Z23rgb_to_grayscale_kernelPKfPfii_param_1];
	ld.param.u32 	%r4, [_Z23rgb_to_grayscale_kernelPKfPfii_param_2];
	ld.param.u32 	%r3, [_Z23rgb_to_grayscale_kernelPKfPfii_param_3];
	mov.u32 	%r5, %ctaid.x;
	mov.u32 	%r6, %ntid.x;
	mov.u32 	%r7, %tid.x;
	mad.lo.s32 	%r1, %r5, %r6, %r7;
	mov.u32 	%r8, %ctaid.y;
	mov.u32 	%r9, %ntid.y;
	mov.u32 	%r10, %tid.y;
	mad.lo.s32 	%r2, %r8, %r9, %r10;
	setp.ge.s32 	%p1, %r2, %r4;
	setp.ge.s32 	%p2, %r1, %r3;
	or.pred  	%p3, %p1, %p2;
	@%p3 bra 	$L__BB0_2;
	cvta.to.global.u64 	%rd3, %rd1;
	cvta.to.global.u64 	%rd4, %rd2;
	mad.lo.s32 	%r11, %r3, %r2, %r1;
	mul.lo.s32 	%r12, %r11, 3;
	mul.wide.s32 	%rd5, %r12, 4;
	add.s64 	%rd6, %rd3, %rd5;
	ld.global.nc.f32 	%f1, [%rd6];
	ld.global.nc.f32 	%f2, [%rd6+4];
	ld.global.nc.f32 	%f3, [%rd6+8];
	mul.f32 	%f4, %f2, 0f3F1645A2;
	fma.rn.f32 	%f5, %f1, 0f3E99096C, %f4;
	fma.rn.f32 	%f6, %f3, 0f3DE978D5, %f5;
	mul.wide.s32 	%rd7, %r11, 4;
	add.s64 	%rd8, %rd4, %rd7;
	st.global.f32 	[%rd8], %f6;
$L__BB0_2:
	ret;

}


// ===== COMPILED SASS (sm_100) =====

	.target	sm_100

	.elftype	@"ET_EXEC"


//--------------------- .note.nv.tkinfo           --------------------------
	.section	.note.nv.tkinfo,"",@"SHT_NOTE"
	.sectionflags	@"SHF_NOTE_NV_TKINFO"
	.tkinfo
        /*0018*/ 	.word	0x00000002
        /*0030*/ 	.string	""
        /*0030*/ 	.string	"ptxas"
        /*0030*/ 	.string	"Cuda compilation tools, release 13.0, V13.0.88"
        /*0030*/ 	.string	"Build cuda_13.0.r13.0/compiler.36424714_0"
        /*0030*/ 	.string	"-arch sm_100 -m 64 "



//--------------------- .note.nv.cuinfo           --------------------------
	.section	.note.nv.cuinfo,"",@"SHT_NOTE"
	.sectionflags	@"SHF_NOTE_NV_CUINFO"
        /*0018*/ 	.short	0x0002
        /*001a*/ 	.short	0x0064
        /*001c*/ 	.short	0x0082
	.zero		2


//--------------------- .nv.info                  --------------------------
	.section	.nv.info,"",@"SHT_CUDA_INFO"
	.align	4


	//----- nvinfo : EIATTR_REGCOUNT
	.align		4
        /*0000*/ 	.byte	0x04, 0x2f
        /*0002*/ 	.short	(.L_1 - .L_0)
	.align		4
.L_0:
        /*0004*/ 	.word	index@(_Z23rgb_to_grayscale_kernelPKfPfii)
        /*0008*/ 	.word	0x0000000c


	//----- nvinfo : EIATTR_FRAME_SIZE
	.align		4
.L_1:
        /*000c*/ 	.byte	0x04, 0x11
        /*000e*/ 	.short	(.L_3 - .L_2)
	.align		4
.L_2:
        /*0010*/ 	.word	index@(_Z23rgb_to_grayscale_kernelPKfPfii)
        /*0014*/ 	.word	0x00000000


	//----- nvinfo : EIATTR_MIN_STACK_SIZE
	.align		4
.L_3:
        /*0018*/ 	.byte	0x04, 0x12
        /*001a*/ 	.short	(.L_5 - .L_4)
	.align		4
.L_4:
        /*001c*/ 	.word	index@(_Z23rgb_to_grayscale_kernelPKfPfii)
        /*0020*/ 	.word	0x00000000
.L_5:


//--------------------- .nv.compat                --------------------------
	.section	.nv.compat,"",@"SHT_CUDA_COMPAT_INFO"
	.align	4
        /*0000*/ 	.byte	0x02, 0x09, 0x00, 0x00, 0x02, 0x02, 0x01, 0x00, 0x02, 0x05, 0x05, 0x00, 0x03, 0x07, 0x01, 0x01
        /*0010*/ 	.byte	0x02, 0x03, 0x00, 0x00, 0x02, 0x06, 0x01, 0x00, 0x04, 0x0b, 0x08, 0x00, 0x09, 0x00, 0x00, 0x00
        /*0020*/ 	.byte	0x00, 0x00, 0x00, 0x00


//--------------------- .nv.info._Z23rgb_to_grayscale_kernelPKfPfii --------------------------
	.section	.nv.info._Z23rgb_to_grayscale_kernelPKfPfii,"",@"SHT_CUDA_INFO"
	.sectionflags	@""
	.align	4


	//----- nvinfo : EIATTR_CUDA_API_VERSION
	.align		4
        /*0000*/ 	.byte	0x04, 0x37
        /*0002*/ 	.short	(.L_7 - .L_6)
.L_6:
        /*0004*/ 	.word	0x00000082


	//----- nvinfo : EIATTR_KPARAM_INFO
	.align		4
.L_7:
        /*0008*/ 	.byte	0x04, 0x17
        /*000a*/ 	.short	(.L_9 - .L_8)
.L_8:
        /*000c*/ 	.word	0x00000000
        /*0010*/ 	.short	0x0003
        /*0012*/ 	.short	0x0014
        /*0014*/ 	.byte	0x00, 0xf0, 0x11, 0x00


	//----- nvinfo : EIATTR_KPARAM_INFO
	.align		4
.L_9:
        /*0018*/ 	.byte	0x04, 0x17
        /*001a*/ 	.short	(.L_11 - .L_10)
.L_10:
        /*001c*/ 	.word	0x00000000
        /*0020*/ 	.short	0x0002
        /*0022*/ 	.short	0x0010
        /*0024*/ 	.byte	0x00, 0xf0, 0x11, 0x00


	//----- nvinfo : EIATTR_KPARAM_INFO
	.align		4
.L_11:
        /*0028*/ 	.byte	0x04, 0x17
        /*002a*/ 	.short	(.L_13 - .L_12)
.L_12:
        /*002c*/ 	.word	0x00000000
        /*0030*/ 	.short	0x0001
        /*0032*/ 	.short	0x0008
        /*0034*/ 	.byte	0x00, 0xf5, 0x21, 0x00


	//----- nvinfo : EIATTR_KPARAM_INFO
	.align		4
.L_13:
        /*0038*/ 	.byte	0x04, 0x17
        /*003a*/ 	.short	(.L_15 - .L_14)
.L_14:
        /*003c*/ 	.word	0x00000000
        /*0040*/ 	.short	0x0000
        /*0042*/ 	.short	0x0000
        /*0044*/ 	.byte	0x00, 0xf5, 0x21, 0x00


	//----- nvinfo : EIATTR_SPARSE_MMA_MASK
	.align		4
.L_15:
        /*0048*/ 	.byte	0x03, 0x50
        /*004a*/ 	.short	0x0000


	//----- nvinfo : EIATTR_MAXREG_COUNT
	.align		4
        /*004c*/ 	.byte	0x03, 0x1b
        /*004e*/ 	.short	0x00ff


	//----- nvinfo : EIATTR_MERCURY_ISA_VERSION
	.align		4
        /*0050*/ 	.byte	0x03, 0x5f
        /*0052*/ 	.short	0x0101


	//----- nvinfo : EIATTR_VRC_CTA_INIT_COUNT
	.align		4
        /*0054*/ 	.byte	0x02, 0x4a
	.zero		1
	.zero		1


	//----- nvinfo : EIATTR_EXIT_INSTR_OFFSETS
	.align		4
        /*0058*/ 	.byte	0x04, 0x1c
        /*005a*/ 	.short	(.L_17 - .L_16)


	//   ....[0]....
.L_16:
        /*005c*/ 	.word	0x000000c0


	//   ....[1]....
        /*0060*/ 	.word	0x000001b0


	//----- nvinfo : EIATTR_CBANK_PARAM_SIZE
	.align		4
.L_17:
        /*0064*/ 	.byte	0x03, 0x19
        /*0066*/ 	.short	0x0018


	//----- nvinfo : EIATTR_PARAM_CBANK
	.align		4
        /*0068*/ 	.byte	0x04, 0x0a
        /*006a*/ 	.short	(.L_19 - .L_18)
	.align		4
.L_18:
        /*006c*/ 	.word	index@(.nv.constant0._Z23rgb_to_grayscale_kernelPKfPfii)
        /*0070*/ 	.short	0x0380
        /*0072*/ 	.short	0x0018


	//----- nvinfo : EIATTR_SW_WAR
	.align		4
.L_19:
        /*0074*/ 	.byte	0x04, 0x36
        /*0076*/ 	.short	(.L_21 - .L_20)
.L_20:
        /*0078*/ 	.word	0x00000008
.L_21:


//--------------------- .nv.callgraph             --------------------------
	.section	.nv.callgraph,"",@"SHT_CUDA_CALLGRAPH"
	.align	4
	.sectionentsize	8
	.align		4
        /*0000*/ 	.word	0x00000000
	.align		4
        /*0004*/ 	.word	0xffffffff
	.align		4
        /*0008*/ 	.word	0x00000000
	.align		4
        /*000c*/ 	.word	0xfffffffe
	.align		4
        /*0010*/ 	.word	0x00000000
	.align		4
        /*0014*/ 	.word	0xfffffffd
	.align		4
        /*0018*/ 	.word	0x00000000
	.align		4
        /*001c*/ 	.word	0xfffffffc


//--------------------- .text._Z23rgb_to_grayscale_kernelPKfPfii --------------------------
	.section	.text._Z23rgb_to_grayscale_kernelPKfPfii,"ax",@progbits
	.align	128
        .global         _Z23rgb_to_grayscale_kernelPKfPfii
        .type           _Z23rgb_to_grayscale_kernelPKfPfii,@function
        .size           _Z23rgb_to_grayscale_kernelPKfPfii,(.L_x_1 - _Z23rgb_to_grayscale_kernelPKfPfii)
        .other          _Z23rgb_to_grayscale_kernelPKfPfii,@"STO_CUDA_ENTRY STV_DEFAULT"
_Z23rgb_to_grayscale_kernelPKfPfii:
.text._Z23rgb_to_grayscale_kernelPKfPfii:
[----:B------:R-:W-:Y:S01]  /*0000*/  LDC R1, c[0x0][0x37c] ;  /* 0x0000df00ff017b82 */ /* 0x000fe20000000800 */
[----:B------:R-:W0:Y:S07]  /*0010*/  S2R R3, SR_TID.X ;  /* 0x0000000000037919 */ /* 0x000e2e0000002100 */
[----:B------:R-:W0:Y:S01]  /*0020*/  S2UR UR4, SR_CTAID.X ;  /* 0x00000000000479c3 */ /* 0x000e220000002500 */
[----:B------:R-:W1:Y:S01]  /*0030*/  LDCU.64 UR6, c[0x0][0x390] ;  /* 0x00007200ff0677ac */ /* 0x000e620008000a00 */
[----:B------:R-:W2:Y:S06]  /*0040*/  S2R R2, SR_TID.Y ;  /* 0x0000000000027919 */ /* 0x000eac0000002200 */
[----:B------:R-:W0:Y:S08]  /*0050*/  LDC R0, c[0x0][0x360] ;  /* 0x0000d800ff007b82 */ /* 0x000e300000000800 */
[----:B------:R-:W2:Y:S08]  /*0060*/  S2UR UR5, SR_CTAID.Y ;  /* 0x00000000000579c3 */ /* 0x000eb00000002600 */
[----:B------:R-:W2:Y:S01]  /*0070*/  LDC R5, c[0x0][0x364] ;  /* 0x0000d900ff057b82 */ /* 0x000ea20000000800 */
[----:B0-----:R-:W-:-:S05]  /*0080*/  IMAD R0, R0, UR4, R3 ;  /* 0x0000000400007c24 */ /* 0x001fca000f8e0203 */
[----:B-1----:R-:W-:Y:S01]  /*0090*/  ISETP.GE.AND P0, PT, R0, UR7, PT ;  /* 0x0000000700007c0c */ /* 0x002fe2000bf06270 */
[----:B--2---:R-:W-:-:S05]  /*00a0*/  IMAD R5, R5, UR5, R2 ;  /* 0x0000000505057c24 */ /* 0x004fca000f8e0202 */
[----:B------:R-:W-:-:S13]  /*00b0*/  ISETP.GE.OR P0, PT, R5, UR6, P0 ;  /* 0x0000000605007c0c */ /* 0x000fda0008706670 */
[----:B------:R-:W-:Y:S05]  /*00c0*/  @P0 EXIT ;  /* 0x000000000000094d */ /* 0x000fea0003800000 */
[----:B------:R-:W0:Y:S01]  /*00d0*/  LDC.64 R2, c[0x0][0x380] ;  /* 0x0000e000ff027b82 */ /* 0x000e220000000a00 */
[----:B------:R-:W1:Y:S01]  /*00e0*/  LDCU.64 UR4, c[0x0][0x358] ;  /* 0x00006b00ff0477ac */ /* 0x000e620008000a00 */
[----:B------:R-:W-:-:S05]  /*00f0*/  IMAD R7, R5, UR7, R0 ;  /* 0x0000000705077c24 */ /* 0x000fca000f8e0200 */
[----:B------:R-:W-:-:S05]  /*0100*/  LEA R5, R7, R7, 0x1 ;  /* 0x0000000707057211 */ /* 0x000fca00078e08ff */
[----:B0-----:R-:W-:Y:S02]  /*0110*/  IMAD.WIDE R2, R5, 0x4, R2 ;  /* 0x0000000405027825 */ /* 0x001fe400078e0202 */
[----:B------:R-:W0:Y:S03]  /*0120*/  LDC.64 R4, c[0x0][0x388] ;  /* 0x0000e200ff047b82 */ /* 0x000e260000000a00 */
[----:B-1----:R-:W2:Y:S04]  /*0130*/  LDG.E.CONSTANT R6, desc[UR4][R2.64+0x4] ;  /* 0x0000040402067981 */ /* 0x002ea8000c1e9900 */
[----:B------:R-:W3:Y:S04]  /*0140*/  LDG.E.CONSTANT R0, desc[UR4][R2.64] ;  /* 0x0000000402007981 */ /* 0x000ee8000c1e9900 */
[----:B------:R-:W4:Y:S01]  /*0150*/  LDG.E.CONSTANT R8, desc[UR4][R2.64+0x8] ;  /* 0x0000080402087981 */ /* 0x000f22000c1e9900 */
[----:B0-----:R-:W-:-:S04]  /*0160*/  IMAD.WIDE R4, R7, 0x4, R4 ;  /* 0x0000000407047825 */ /* 0x001fc800078e0204 */
[----:B--2---:R-:W-:-:S04]  /*0170*/  FMUL R9, R6, 0.58700001239776611328 ;  /* 0x3f1645a206097820 */ /* 0x004fc80000400000 */
[----:B---3--:R-:W-:-:S04]  /*0180*/  FFMA R9, R0, 0.29890000820159912109, R9 ;  /* 0x3e99096c00097823 */ /* 0x008fc80000000009 */
[----:B----4-:R-:W-:-:S05]  /*0190*/  FFMA R9, R8, 0.11400000005960464478, R9 ;  /* 0x3de978d508097823 */ /* 0x010fca0000000009 */
[----:B------:R-:W-:Y:S01]  /*01a0*/  STG.E desc[UR4][R4.64], R9 ;  /* 0x0000000904007986 */ /* 0x000fe2000c101904 */
[----:B------:R-:W-:Y:S05]  /*01b0*/  EXIT ;  /* 0x000000000000794d */ /* 0x000fea0003800000 */
.L_x_0:
[----:B------:R-:W-:-:S00]  /*01c0*/  BRA `(.L_x_0) ;  /* 0xfffffffc00fc7947 */ /* 0x000fc0000383ffff */
[----:B------:R-:W-:-:S00]  /*01d0*/  NOP ;  /* 0x0000000000007918 */ /* 0x000fc00000000000 */
        /* <DEDUP_REMOVED lines=10> */
.L_x_1:


//--------------------- .nv.shared.reserved.0     --------------------------
	.section	.nv.shared.reserved.0,"aw",@nobits
	.weak		__nv_reservedSMEM_offset_0_alias
	.size		__nv_reservedSMEM_offset_0_alias, 0, 64
	.other		__nv_reservedSMEM_offset_0_alias,@"STO_CUDA_RESERVED_SHARED STV_DEFAULT"
__nv_reservedSMEM_offset_0_alias:
	.zero		0
	.zero		64


//--------------------- .nv.constant0._Z23rgb_to_grayscale_kernelPKfPfii --------------------------
	.section	.nv.constant0._Z23rgb_to_grayscale_kernelPKfPfii,"a",@progbits
	.sectionflags	@""
	.align	4
.nv.constant0._Z23rgb_to_grayscale_kernelPKfPfii:
	.zero		920


//--------------------- SYMBOLS --------------------------

	.type		.nv.reservedSmem.offset0,@object
	.size		.nv.reservedSmem.offset0,0x4
